//
// Generated by NVIDIA NVVM Compiler
//
// Compiler Build ID: CL-36424714
// Cuda compilation tools, release 13.0, V13.0.88
// Based on NVVM 20.0.0
//

.version 9.0
.target sm_100
.address_size 64

	// .globl	_Z18avg_pool_1d_kernelPKfiPfiii
.extern .shared .align 16 .b8 smem[];

.visible .entry _Z18avg_pool_1d_kernelPKfiPfiii(
	.param .u64 .ptr .align 1 _Z18avg_pool_1d_kernelPKfiPfiii_param_0,
	.param .u32 _Z18avg_pool_1d_kernelPKfiPfiii_param_1,
	.param .u64 .ptr .align 1 _Z18avg_pool_1d_kernelPKfiPfiii_param_2,
	.param .u32 _Z18avg_pool_1d_kernelPKfiPfiii_param_3,
	.param .u32 _Z18avg_pool_1d_kernelPKfiPfiii_param_4,
	.param .u32 _Z18avg_pool_1d_kernelPKfiPfiii_param_5
)
{
	.reg .pred 	%p<14>;
	.reg .b32 	%r<64>;
	.reg .b32 	%f<89>;
	.reg .b64 	%rd<9>;

	ld.param.u64 	%rd2, [_Z18avg_pool_1d_kernelPKfiPfiii_param_0];
	ld.param.u32 	%r31, [_Z18avg_pool_1d_kernelPKfiPfiii_param_1];
	ld.param.u64 	%rd3, [_Z18avg_pool_1d_kernelPKfiPfiii_param_2];
	ld.param.u32 	%r32, [_Z18avg_pool_1d_kernelPKfiPfiii_param_4];
	ld.param.u32 	%r33, [_Z18avg_pool_1d_kernelPKfiPfiii_param_5];
	mov.u32 	%r56, %tid.x;
	mov.u32 	%r34, %ctaid.x;
	mov.u32 	%r2, %ntid.x;
	mul.lo.s32 	%r35, %r34, %r2;
	mul.lo.s32 	%r3, %r35, %r33;
	mul.lo.s32 	%r4, %r33, %r56;
	add.s32 	%r5, %r3, %r4;
	mad.lo.s32 	%r6, %r33, %r2, %r32;
	setp.ge.u32 	%p1, %r56, %r6;
	@%p1 bra 	$L__BB0_5;
	cvta.to.global.u64 	%rd1, %rd2;
$L__BB0_2:
	add.s32 	%r8, %r56, %r3;
	setp.ge.s32 	%p2, %r8, %r31;
	mov.f32 	%f79, 0f00000000;
	@%p2 bra 	$L__BB0_4;
	mul.wide.s32 	%rd4, %r8, 4;
	add.s64 	%rd5, %rd1, %rd4;
	ld.global.nc.f32 	%f79, [%rd5];
$L__BB0_4:
	shl.b32 	%r36, %r56, 2;
	mov.u32 	%r37, smem;
	add.s32 	%r38, %r37, %r36;
	st.shared.f32 	[%r38], %f79;
	add.s32 	%r56, %r56, %r2;
	setp.lt.u32 	%p3, %r56, %r6;
	@%p3 bra 	$L__BB0_2;
$L__BB0_5:
	bar.sync 	0;
	add.s32 	%r39, %r5, %r32;
	setp.gt.s32 	%p4, %r39, %r31;
	@%p4 bra 	$L__BB0_20;
	setp.lt.s32 	%p5, %r32, 1;
	mov.f32 	%f88, 0f00000000;
	@%p5 bra 	$L__BB0_19;
	and.b32  	%r10, %r32, 15;
	setp.lt.u32 	%p6, %r32, 16;
	mov.f32 	%f88, 0f00000000;
	mov.b32 	%r60, 0;
	@%p6 bra 	$L__BB0_10;
	and.b32  	%r60, %r32, 2147483632;
	neg.s32 	%r58, %r60;
	shl.b32 	%r41, %r4, 2;
	mov.u32 	%r42, smem;
	add.s32 	%r43, %r41, %r42;
	add.s32 	%r57, %r43, 32;
	mov.f32 	%f88, 0f00000000;
$L__BB0_9:
	.pragma "nounroll";
	ld.shared.f32 	%f21, [%r57+-32];
	add.f32 	%f22, %f88, %f21;
	ld.shared.f32 	%f23, [%r57+-28];
	add.f32 	%f24, %f22, %f23;
	ld.shared.f32 	%f25, [%r57+-24];
	add.f32 	%f26, %f24, %f25;
	ld.shared.f32 	%f27, [%r57+-20];
	add.f32 	%f28, %f26, %f27;
	ld.shared.f32 	%f29, [%r57+-16];
	add.f32 	%f30, %f28, %f29;
	ld.shared.f32 	%f31, [%r57+-12];
	add.f32 	%f32, %f30, %f31;
	ld.shared.f32 	%f33, [%r57+-8];
	add.f32 	%f34, %f32, %f33;
	ld.shared.f32 	%f35, [%r57+-4];
	add.f32 	%f36, %f34, %f35;
	ld.shared.f32 	%f37, [%r57];
	add.f32 	%f38, %f36, %f37;
	ld.shared.f32 	%f39, [%r57+4];
	add.f32 	%f40, %f38, %f39;
	ld.shared.f32 	%f41, [%r57+8];
	add.f32 	%f42, %f40, %f41;
	ld.shared.f32 	%f43, [%r57+12];
	add.f32 	%f44, %f42, %f43;
	ld.shared.f32 	%f45, [%r57+16];
	add.f32 	%f46, %f44, %f45;
	ld.shared.f32 	%f47, [%r57+20];
	add.f32 	%f48, %f46, %f47;
	ld.shared.f32 	%f49, [%r57+24];
	add.f32 	%f50, %f48, %f49;
	ld.shared.f32 	%f51, [%r57+28];
	add.f32 	%f88, %f50, %f51;
	add.s32 	%r58, %r58, 16;
	add.s32 	%r57, %r57, 64;
	setp.ne.s32 	%p7, %r58, 0;
	@%p7 bra 	$L__BB0_9;
$L__BB0_10:
	setp.eq.s32 	%p8, %r10, 0;
	@%p8 bra 	$L__BB0_19;
	and.b32  	%r19, %r32, 7;
	setp.lt.u32 	%p9, %r10, 8;
	@%p9 bra 	$L__BB0_13;
	add.s32 	%r44, %r60, %r4;
	shl.b32 	%r45, %r44, 2;
	mov.u32 	%r46, smem;
	add.s32 	%r47, %r46, %r45;
	ld.shared.f32 	%f53, [%r47];
	add.f32 	%f54, %f88, %f53;
	ld.shared.f32 	%f55, [%r47+4];
	add.f32 	%f56, %f54, %f55;
	ld.shared.f32 	%f57, [%r47+8];
	add.f32 	%f58, %f56, %f57;
	ld.shared.f32 	%f59, [%r47+12];
	add.f32 	%f60, %f58, %f59;
	ld.shared.f32 	%f61, [%r47+16];
	add.f32 	%f62, %f60, %f61;
	ld.shared.f32 	%f63, [%r47+20];
	add.f32 	%f64, %f62, %f63;
	ld.shared.f32 	%f65, [%r47+24];
	add.f32 	%f66, %f64, %f65;
	ld.shared.f32 	%f67, [%r47+28];
	add.f32 	%f88, %f66, %f67;
	add.s32 	%r60, %r60, 8;
$L__BB0_13:
	setp.eq.s32 	%p10, %r19, 0;
	@%p10 bra 	$L__BB0_19;
	and.b32  	%r22, %r32, 3;
	setp.lt.u32 	%p11, %r19, 4;
	@%p11 bra 	$L__BB0_16;
	add.s32 	%r48, %r60, %r4;
	shl.b32 	%r49, %r48, 2;
	mov.u32 	%r50, smem;
	add.s32 	%r51, %r50, %r49;
	ld.shared.f32 	%f69, [%r51];
	add.f32 	%f70, %f88, %f69;
	ld.shared.f32 	%f71, [%r51+4];
	add.f32 	%f72, %f70, %f71;
	ld.shared.f32 	%f73, [%r51+8];
	add.f32 	%f74, %f72, %f73;
	ld.shared.f32 	%f75, [%r51+12];
	add.f32 	%f88, %f74, %f75;
	add.s32 	%r60, %r60, 4;
$L__BB0_16:
	setp.eq.s32 	%p12, %r22, 0;
	@%p12 bra 	$L__BB0_19;
	add.s32 	%r52, %r60, %r4;
	shl.b32 	%r53, %r52, 2;
	mov.u32 	%r54, smem;
	add.s32 	%r63, %r54, %r53;
	neg.s32 	%r62, %r22;
$L__BB0_18:
	.pragma "nounroll";
	ld.shared.f32 	%f76, [%r63];
	add.f32 	%f88, %f88, %f76;
	add.s32 	%r63, %r63, 4;
	add.s32 	%r62, %r62, 1;
	setp.ne.s32 	%p13, %r62, 0;
	@%p13 bra 	$L__BB0_18;
$L__BB0_19:
	cvt.rn.f32.s32 	%f77, %r32;
	div.rn.f32 	%f78, %f88, %f77;
	div.s32 	%r55, %r5, %r33;
	cvta.to.global.u64 	%rd6, %rd3;
	mul.wide.s32 	%rd7, %r55, 4;
	add.s64 	%rd8, %rd6, %rd7;
	st.global.f32 	[%rd8], %f78;
$L__BB0_20:
	ret;

}


// ===== COMPILED SASS (sm_100) =====

	.target	sm_100

	.elftype	@"ET_EXEC"


//--------------------- .note.nv.tkinfo           --------------------------
	.section	.note.nv.tkinfo,"",@"SHT_NOTE"
	.sectionflags	@"SHF_NOTE_NV_TKINFO"
	.tkinfo
        /*0018*/ 	.word	0x00000002
        /*0030*/ 	.string	""
        /*0030*/ 	.string	"ptxas"
        /*0030*/ 	.string	"Cuda compilation tools, release 13.0, V13.0.88"
        /*0030*/ 	.string	"Build cuda_13.0.r13.0/compiler.36424714_0"
        /*0030*/ 	.string	"-arch sm_100 -m 64 "



//--------------------- .note.nv.cuinfo           --------------------------
	.section	.note.nv.cuinfo,"",@"SHT_NOTE"
	.sectionflags	@"SHF_NOTE_NV_CUINFO"
        /*0018*/ 	.short	0x0002
        /*001a*/ 	.short	0x0064
        /*001c*/ 	.short	0x0082
	.zero		2


//--------------------- .nv.info                  --------------------------
	.section	.nv.info,"",@"SHT_CUDA_INFO"
	.align	4


	//----- nvinfo : EIATTR_REGCOUNT
	.align		4
        /*0000*/ 	.byte	0x04, 0x2f
        /*0002*/ 	.short	(.L_1 - .L_0)
	.align		4
.L_0:
        /*0004*/ 	.word	index@(_Z18avg_pool_1d_kernelPKfiPfiii)
        /*0008*/ 	.word	0x0000001a


	//----- nvinfo : EIATTR_FRAME_SIZE
	.align		4
.L_1:
        /*000c*/ 	.byte	0x04, 0x11
        /*000e*/ 	.short	(.L_3 - .L_2)
	.align		4
.L_2:
        /*0010*/ 	.word	index@($__internal_0_$__cuda_sm3x_div_rn_noftz_f32_slowpath)
        /*0014*/ 	.word	0x00000000


	//----- nvinfo : EIATTR_FRAME_SIZE
	.align		4
.L_3:
        /*0018*/ 	.byte	0x04, 0x11
        /*001a*/ 	.short	(.L_5 - .L_4)
	.align		4
.L_4:
        /*001c*/ 	.word	index@(_Z18avg_pool_1d_kernelPKfiPfiii)
        /*0020*/ 	.word	0x00000000


	//----- nvinfo : EIATTR_MIN_STACK_SIZE
	.align		4
.L_5:
        /*0024*/ 	.byte	0x04, 0x12
        /*0026*/ 	.short	(.L_7 - .L_6)
	.align		4
.L_6:
        /*0028*/ 	.word	index@(_Z18avg_pool_1d_kernelPKfiPfiii)
        /*002c*/ 	.word	0x00000000
.L_7:


//--------------------- .nv.compat                --------------------------
	.section	.nv.compat,"",@"SHT_CUDA_COMPAT_INFO"
	.align	4
        /*0000*/ 	.byte	0x02, 0x09, 0x00, 0x00, 0x02, 0x02, 0x01, 0x00, 0x02, 0x05, 0x05, 0x00, 0x03, 0x07, 0x01, 0x01
        /*0010*/ 	.byte	0x02, 0x03, 0x00, 0x00, 0x02, 0x06, 0x01, 0x00, 0x04, 0x0b, 0x08, 0x00, 0x01, 0x00, 0x00, 0x00
        /*0020*/ 	.byte	0x00, 0x00, 0x00, 0x00


//--------------------- .nv.info._Z18avg_pool_1d_kernelPKfiPfiii --------------------------
	.section	.nv.info._Z18avg_pool_1d_kernelPKfiPfiii,"",@"SHT_CUDA_INFO"
	.sectionflags	@""
	.align	4


	//----- nvinfo : EIATTR_CUDA_API_VERSION
	.align		4
        /*0000*/ 	.byte	0x04, 0x37
        /*0002*/ 	.short	(.L_9 - .L_8)
.L_8:
        /*0004*/ 	.word	0x00000082


	//----- nvinfo : EIATTR_KPARAM_INFO
	.align		4
.L_9:
        /*0008*/ 	.byte	0x04, 0x17
        /*000a*/ 	.short	(.L_11 - .L_10)
.L_10:
        /*000c*/ 	.word	0x00000000
        /*0010*/ 	.short	0x0005
        /*0012*/ 	.short	0x0020
        /*0014*/ 	.byte	0x00, 0xf0, 0x11, 0x00


	//----- nvinfo : EIATTR_KPARAM_INFO
	.align		4
.L_11:
        /*0018*/ 	.byte	0x04, 0x17
        /*001a*/ 	.short	(.L_13 - .L_12)
.L_12:
        /*001c*/ 	.word	0x00000000
        /*0020*/ 	.short	0x0004
        /*0022*/ 	.short	0x001c
        /*0024*/ 	.byte	0x00, 0xf0, 0x11, 0x00


	//----- nvinfo : EIATTR_KPARAM_INFO
	.align		4
.L_13:
        /*0028*/ 	.byte	0x04, 0x17
        /*002a*/ 	.short	(.L_15 - .L_14)
.L_14:
        /*002c*/ 	.word	0x00000000
        /*0030*/ 	.short	0x0003
        /*0032*/ 	.short	0x0018
        /*0034*/ 	.byte	0x00, 0xf0, 0x11, 0x00


	//----- nvinfo : EIATTR_KPARAM_INFO
	.align		4
.L_15:
        /*0038*/ 	.byte	0x04, 0x17
        /*003a*/ 	.short	(.L_17 - .L_16)
.L_16:
        /*003c*/ 	.word	0x00000000
        /*0040*/ 	.short	0x0002
        /*0042*/ 	.short	0x0010
        /*0044*/ 	.byte	0x00, 0xf5, 0x21, 0x00


	//----- nvinfo : EIATTR_KPARAM_INFO
	.align		4
.L_17:
        /*0048*/ 	.byte	0x04, 0x17
        /*004a*/ 	.short	(.L_19 - .L_18)
.L_18:
        /*004c*/ 	.word	0x00000000
        /*0050*/ 	.short	0x0001
        /*0052*/ 	.short	0x0008
        /*0054*/ 	.byte	0x00, 0xf0, 0x11, 0x00


	//----- nvinfo : EIATTR_KPARAM_INFO
	.align		4
.L_19:
        /*0058*/ 	.byte	0x04, 0x17
        /*005a*/ 	.short	(.L_21 - .L_20)
.L_20:
        /*005c*/ 	.word	0x00000000
        /*0060*/ 	.short	0x0000
        /*0062*/ 	.short	0x0000
        /*0064*/ 	.byte	0x00, 0xf5, 0x21, 0x00


	//----- nvinfo : EIATTR_SPARSE_MMA_MASK
	.align		4
.L_21:
        /*0068*/ 	.byte	0x03, 0x50
        /*006a*/ 	.short	0x0000


	//----- nvinfo : EIATTR_MAXREG_COUNT
	.align		4
        /*006c*/ 	.byte	0x03, 0x1b
        /*006e*/ 	.short	0x00ff


	//----- nvinfo : EIATTR_NUM_BARRIERS
	.align		4
        /*0070*/ 	.byte	0x02, 0x4c
        /*0072*/ 	.byte	0x01
	.zero		1


	//----- nvinfo : EIATTR_MERCURY_ISA_VERSION
	.align		4
        /*0074*/ 	.byte	0x03, 0x5f
        /*0076*/ 	.short	0x0101


	//----- nvinfo : EIATTR_VRC_CTA_INIT_COUNT
	.align		4
        /*0078*/ 	.byte	0x02, 0x4a
	.zero		1
	.zero		1


	//----- nvinfo : EIATTR_EXIT_INSTR_OFFSETS
	.align		4
        /*007c*/ 	.byte	0x04, 0x1c
        /*007e*/ 	.short	(.L_23 - .L_22)


	//   ....[0]....
.L_22:
        /*0080*/ 	.word	0x00000280


	//   ....[1]....
        /*0084*/ 	.word	0x00000c30


	//----- nvinfo : EIATTR_CRS_STACK_SIZE
	.align		4
.L_23:
        /*0088*/ 	.byte	0x04, 0x1e
        /*008a*/ 	.short	(.L_25 - .L_24)
.L_24:
        /*008c*/ 	.word	0x00000000


	//----- nvinfo : EIATTR_CBANK_PARAM_SIZE
	.align		4
.L_25:
        /*0090*/ 	.byte	0x03, 0x19
        /*0092*/ 	.short	0x0024


	//----- nvinfo : EIATTR_PARAM_CBANK
	.align		4
        /*0094*/ 	.byte	0x04, 0x0a
        /*0096*/ 	.short	(.L_27 - .L_26)
	.align		4
.L_26:
        /*0098*/ 	.word	index@(.nv.constant0._Z18avg_pool_1d_kernelPKfiPfiii)
        /*009c*/ 	.short	0x0380
        /*009e*/ 	.short	0x0024


	//----- nvinfo : EIATTR_SW_WAR
	.align		4
.L_27:
        /*00a0*/ 	.byte	0x04, 0x36
        /*00a2*/ 	.short	(.L_29 - .L_28)
.L_28:
        /*00a4*/ 	.word	0x00000008
.L_29:


//--------------------- .nv.callgraph             --------------------------
	.section	.nv.callgraph,"",@"SHT_CUDA_CALLGRAPH"
	.align	4
	.sectionentsize	8
	.align		4
        /*0000*/ 	.word	0x00000000
	.align		4
        /*0004*/ 	.word	0xffffffff
	.align		4
        /*0008*/ 	.word	0x00000000
	.align		4
        /*000c*/ 	.word	0xfffffffe
	.align		4
        /*0010*/ 	.word	0x00000000
	.align		4
        /*0014*/ 	.word	0xfffffffd
	.align		4
        /*0018*/ 	.word	0x00000000
	.align		4
        /*001c*/ 	.word	0xfffffffc


//--------------------- .text._Z18avg_pool_1d_kernelPKfiPfiii --------------------------
	.section	.text._Z18avg_pool_1d_kernelPKfiPfiii,"ax",@progbits
	.align	128
        .global         _Z18avg_pool_1d_kernelPKfiPfiii
        .type           _Z18avg_pool_1d_kernelPKfiPfiii,@function
        .size           _Z18avg_pool_1d_kernelPKfiPfiii,(.L_x_25 - _Z18avg_pool_1d_kernelPKfiPfiii)
        .other          _Z18avg_pool_1d_kernelPKfiPfiii,@"STO_CUDA_ENTRY STV_DEFAULT"
_Z18avg_pool_1d_kernelPKfiPfiii:
.text._Z18avg_pool_1d_kernelPKfiPfiii:
[----:B------:R-:W-:Y:S01]  /*0000*/  LDC R1, c[0x0][0x37c] ;  /* 0x0000df00ff017b82 */ /* 0x000fe20000000800 */
[----:B------:R-:W0:Y:S07]  /*0010*/  S2R R9, SR_TID.X ;  /* 0x0000000000097919 */ /* 0x000e2e0000002100 */
[----:B------:R-:W1:Y:S01]  /*0020*/  LDC R12, c[0x0][0x360] ;  /* 0x0000d800ff0c7b82 */ /* 0x000e620000000800 */
[----:B------:R-:W0:Y:S01]  /*0030*/  LDCU UR5, c[0x0][0x3a0] ;  /* 0x00007400ff0577ac */ /* 0x000e220008000800 */
[----:B------:R-:W-:Y:S01]  /*0040*/  BSSY.RECONVERGENT B0, `(.L_x_0) ;  /* 0x000001e000007945 */ /* 0x000fe20003800200 */
[----:B------:R-:W2:Y:S05]  /*0050*/  LDCU.64 UR8, c[0x0][0x358] ;  /* 0x00006b00ff0877ac */ /* 0x000eaa0008000a00 */
[----:B------:R-:W1:Y:S08]  /*0060*/  LDC R3, c[0x0][0x39c] ;  /* 0x0000e700ff037b82 */ /* 0x000e700000000800 */
[----:B------:R-:W3:Y:S01]  /*0070*/  S2UR UR4, SR_CTAID.X ;  /* 0x00000000000479c3 */ /* 0x000ee20000002500 */
[----:B0-----:R-:W-:-:S02]  /*0080*/  IMAD R0, R9, UR5, RZ ;  /* 0x0000000509007c24 */ /* 0x001fc4000f8e02ff */
[----:B-1----:R-:W-:-:S05]  /*0090*/  IMAD R8, R12, UR5, R3 ;  /* 0x000000050c087c24 */ /* 0x002fca000f8e0203 */
[----:B------:R-:W-:Y:S01]  /*00a0*/  ISETP.GE.U32.AND P0, PT, R9, R8, PT ;  /* 0x000000080900720c */ /* 0x000fe20003f06070 */
[----:B---3--:R-:W-:-:S04]  /*00b0*/  IMAD R2, R12, UR4, R9 ;  /* 0x000000040c027c24 */ /* 0x008fc8000f8e0209 */
[----:B------:R-:W-:-:S08]  /*00c0*/  IMAD R2, R2, UR5, RZ ;  /* 0x0000000502027c24 */ /* 0x000fd0000f8e02ff */
[----:B--2---:R-:W-:Y:S05]  /*00d0*/  @P0 BRA `(.L_x_1) ;  /* 0x0000000000500947 */ /* 0x004fea0003800000 */
[----:B------:R-:W0:Y:S01]  /*00e0*/  S2R R10, SR_CgaCtaId ;  /* 0x00000000000a7919 */ /* 0x000e220000008800 */
[----:B------:R-:W1:Y:S01]  /*00f0*/  LDC R14, c[0x0][0x3a0] ;  /* 0x0000e800ff0e7b82 */ /* 0x000e620000000800 */
[----:B------:R-:W-:-:S07]  /*0100*/  MOV R3, 0x400 ;  /* 0x0000040000037802 */ /* 0x000fce0000000f00 */
[----:B------:R-:W2:Y:S08]  /*0110*/  LDC R13, c[0x0][0x388] ;  /* 0x0000e200ff0d7b82 */ /* 0x000eb00000000800 */
[----:B------:R-:W3:Y:S01]  /*0120*/  LDC.64 R4, c[0x0][0x380] ;  /* 0x0000e000ff047b82 */ /* 0x000ee20000000a00 */
[----:B0-----:R-:W-:Y:S01]  /*0130*/  LEA R10, R10, R3, 0x18 ;  /* 0x000000030a0a7211 */ /* 0x001fe200078ec0ff */
[----:B------:R-:W-:-:S07]  /*0140*/  IMAD R3, R12, UR4, RZ ;  /* 0x000000040c037c24 */ /* 0x000fce000f8e02ff */
.L_x_4:
[----:B01----:R-:W-:Y:S01]  /*0150*/  IMAD R7, R3, R14, R9 ;  /* 0x0000000e03077224 */ /* 0x003fe200078e0209 */
[----:B------:R-:W-:Y:S01]  /*0160*/  BSSY.RECONVERGENT B1, `(.L_x_2) ;  /* 0x0000007000017945 */ /* 0x000fe20003800200 */
[----:B------:R-:W-:Y:S02]  /*0170*/  IMAD R11, R9, 0x4, R10 ;  /* 0x00000004090b7824 */ /* 0x000fe400078e020a */
[----:B------:R-:W-:Y:S01]  /*0180*/  IMAD.MOV.U32 R6, RZ, RZ, RZ ;  /* 0x000000ffff067224 */ /* 0x000fe200078e00ff */
[----:B--2---:R-:W-:-:S13]  /*0190*/  ISETP.GE.AND P0, PT, R7, R13, PT ;  /* 0x0000000d0700720c */ /* 0x004fda0003f06270 */
[----:B------:R-:W-:Y:S05]  /*01a0*/  @P0 BRA `(.L_x_3) ;  /* 0x0000000000080947 */ /* 0x000fea0003800000 */
[----:B---3--:R-:W-:-:S06]  /*01b0*/  IMAD.WIDE R6, R7, 0x4, R4 ;  /* 0x0000000407067825 */ /* 0x008fcc00078e0204 */
[----:B------:R0:W5:Y:S02]  /*01c0*/  LDG.E.CONSTANT R6, desc[UR8][R6.64] ;  /* 0x0000000806067981 */ /* 0x000164000c1e9900 */
.L_x_3:
[----:B------:R-:W-:Y:S05]  /*01d0*/  BSYNC.RECONVERGENT B1 ;  /* 0x0000000000017941 */ /* 0x000fea0003800200 */
.L_x_2:
[----:B-----5:R4:W-:Y:S01]  /*01e0*/  STS [R11], R6 ;  /* 0x000000060b007388 */ /* 0x0209e20000000800 */
[----:B------:R-:W-:-:S04]  /*01f0*/  IADD3 R9, PT, PT, R12, R9, RZ ;  /* 0x000000090c097210 */ /* 0x000fc80007ffe0ff */
[----:B------:R-:W-:-:S13]  /*0200*/  ISETP.GE.U32.AND P0, PT, R9, R8, PT ;  /* 0x000000080900720c */ /* 0x000fda0003f06070 */
[----:B----4-:R-:W-:Y:S05]  /*0210*/  @!P0 BRA `(.L_x_4) ;  /* 0xfffffffc00cc8947 */ /* 0x010fea000383ffff */
.L_x_1:
[----:B------:R-:W-:Y:S05]  /*0220*/  BSYNC.RECONVERGENT B0 ;  /* 0x0000000000007941 */ /* 0x000fea0003800200 */
.L_x_0:
[----:B------:R-:W1:Y:S01]  /*0230*/  LDCU UR10, c[0x0][0x39c] ;  /* 0x00007380ff0a77ac */ /* 0x000e620008000800 */
[----:B------:R-:W2:Y:S01]  /*0240*/  LDCU UR5, c[0x0][0x388] ;  /* 0x00007100ff0577ac */ /* 0x000ea20008000800 */
[----:B-1----:R-:W-:Y:S01]  /*0250*/  VIADD R3, R2, UR10 ;  /* 0x0000000a02037c36 */ /* 0x002fe20008000000 */
[----:B------:R-:W-:Y:S04]  /*0260*/  BAR.SYNC.DEFER_BLOCKING 0x0 ;  /* 0x0000000000007b1d */ /* 0x000fe80000010000 */
[----:B--2---:R-:W-:-:S13]  /*0270*/  ISETP.GT.AND P0, PT, R3, UR5, PT ;  /* 0x0000000503007c0c */ /* 0x004fda000bf04270 */
[----:B------:R-:W-:Y:S05]  /*0280*/  @P0 EXIT ;  /* 0x000000000000094d */ /* 0x000fea0003800000 */
[----:B------:R-:W-:Y:S01]  /*0290*/  UISETP.GE.AND UP0, UPT, UR10, 0x1, UPT ;  /* 0x000000010a00788c */ /* 0x000fe2000bf06270 */
[----:B---3--:R-:W-:-:S08]  /*02a0*/  IMAD.MOV.U32 R5, RZ, RZ, RZ ;  /* 0x000000ffff057224 */ /* 0x008fd000078e00ff */
[----:B------:R-:W-:Y:S05]  /*02b0*/  BRA.U !UP0, `(.L_x_5) ;  /* 0x0000000508b47547 */ /* 0x000fea000b800000 */
[----:B------:R-:W-:Y:S01]  /*02c0*/  UISETP.GE.U32.AND UP1, UPT, UR10, 0x10, UPT ;  /* 0x000000100a00788c */ /* 0x000fe2000bf26070 */
[----:B------:R-:W-:Y:S01]  /*02d0*/  HFMA2 R5, -RZ, RZ, 0, 0 ;  /* 0x00000000ff057431 */ /* 0x000fe200000001ff */
[----:B------:R-:W-:Y:S01]  /*02e0*/  ULOP3.LUT UR6, UR10, 0xf, URZ, 0xc0, !UPT ;  /* 0x0000000f0a067892 */ /* 0x000fe2000f8ec0ff */
[----:B------:R-:W-:-:S03]  /*02f0*/  UMOV UR4, URZ ;  /* 0x000000ff00047c82 */ /* 0x000fc60008000000 */
[----:B------:R-:W-:-:S03]  /*0300*/  UISETP.NE.AND UP0, UPT, UR6, URZ, UPT ;  /* 0x000000ff0600728c */ /* 0x000fc6000bf05270 */
[----:B------:R-:W-:Y:S08]  /*0310*/  BRA.U !UP1, `(.L_x_6) ;  /* 0x0000000109b07547 */ /* 0x000ff0000b800000 */
[----:B------:R-:W1:Y:S01]  /*0320*/  S2UR UR5, SR_CgaCtaId ;  /* 0x00000000000579c3 */ /* 0x000e620000008800 */
[----:B------:R-:W-:Y:S01]  /*0330*/  UMOV UR4, 0x400 ;  /* 0x0000040000047882 */ /* 0x000fe20000000000 */
[----:B------:R-:W-:Y:S01]  /*0340*/  IMAD.MOV.U32 R5, RZ, RZ, RZ ;  /* 0x000000ffff057224 */ /* 0x000fe200078e00ff */
[----:B-1----:R-:W-:Y:S02]  /*0350*/  ULEA UR5, UR5, UR4, 0x18 ;  /* 0x0000000405057291 */ /* 0x002fe4000f8ec0ff */
[----:B------:R-:W-:-:S04]  /*0360*/  ULOP3.LUT UR4, UR10, 0x7ffffff0, URZ, 0xc0, !UPT ;  /* 0x7ffffff00a047892 */ /* 0x000fc8000f8ec0ff */
[----:B------:R-:W-:Y:S01]  /*0370*/  LEA R3, R0, UR5, 0x2 ;  /* 0x0000000500037c11 */ /* 0x000fe2000f8e10ff */
[----:B------:R-:W-:-:S04]  /*0380*/  UIADD3 UR7, UPT, UPT, -UR4, URZ, URZ ;  /* 0x000000ff04077290 */ /* 0x000fc8000fffe1ff */
[----:B------:R-:W-:-:S08]  /*0390*/  VIADD R3, R3, 0x20 ;  /* 0x0000002003037836 */ /* 0x000fd00000000000 */
.L_x_7:
[----:B------:R-:W1:Y:S01]  /*03a0*/  LDS R4, [R3+-0x20] ;  /* 0xffffe00003047984 */ /* 0x000e620000000800 */
[----:B------:R-:W-:-:S03]  /*03b0*/  UIADD3 UR7, UPT, UPT, UR7, 0x10, URZ ;  /* 0x0000001007077890 */ /* 0x000fc6000fffe0ff */
[----:B0-----:R-:W0:Y:S01]  /*03c0*/  LDS R7, [R3+-0x1c] ;  /* 0xffffe40003077984 */ /* 0x001e220000000800 */
[----:B------:R-:W-:-:S03]  /*03d0*/  UISETP.NE.AND UP1, UPT, UR7, URZ, UPT ;  /* 0x000000ff0700728c */ /* 0x000fc6000bf25270 */
[----:B------:R-:W2:Y:S04]  /*03e0*/  LDS R9, [R3+-0x18] ;  /* 0xffffe80003097984 */ /* 0x000ea80000000800 */
[----:B------:R-:W3:Y:S04]  /*03f0*/  LDS R11, [R3+-0x14] ;  /* 0xffffec00030b7984 */ /* 0x000ee80000000800 */
[----:B------:R-:W4:Y:S04]  /*0400*/  LDS R13, [R3+-0x10] ;  /* 0xfffff000030d7984 */ /* 0x000f280000000800 */
[----:B------:R-:W5:Y:S04]  /*0410*/  LDS R15, [R3+-0xc] ;  /* 0xfffff400030f7984 */ /* 0x000f680000000800 */
[----:B------:R-:W5:Y:S04]  /*0420*/  LDS R17, [R3+-0x8] ;  /* 0xfffff80003117984 */ /* 0x000f680000000800 */
[----:B------:R-:W5:Y:S04]  /*0430*/  LDS R19, [R3+-0x4] ;  /* 0xfffffc0003137984 */ /* 0x000f680000000800 */
[----:B------:R-:W5:Y:S04]  /*0440*/  LDS R21, [R3] ;  /* 0x0000000003157984 */ /* 0x000f680000000800 */
[----:B------:R-:W5:Y:S01]  /*0450*/  LDS R23, [R3+0x4] ;  /* 0x0000040003177984 */ /* 0x000f620000000800 */
[----:B-1----:R-:W-:-:S03]  /*0460*/  FADD R4, R4, R5 ;  /* 0x0000000504047221 */ /* 0x002fc60000000000 */
[----:B------:R-:W1:Y:S01]  /*0470*/  LDS R5, [R3+0x8] ;  /* 0x0000080003057984 */ /* 0x000e620000000800 */
[----:B0-----:R-:W-:-:S03]  /*0480*/  FADD R4, R4, R7 ;  /* 0x0000000704047221 */ /* 0x001fc60000000000 */
[----:B------:R-:W0:Y:S01]  /*0490*/  LDS R7, [R3+0xc] ;  /* 0x00000c0003077984 */ /* 0x000e220000000800 */
[----:B--2---:R-:W-:-:S03]  /*04a0*/  FADD R4, R4, R9 ;  /* 0x0000000904047221 */ /* 0x004fc60000000000 */
[----:B------:R-:W2:Y:S01]  /*04b0*/  LDS R9, [R3+0x10] ;  /* 0x0000100003097984 */ /* 0x000ea20000000800 */
[----:B---3--:R-:W-:-:S03]  /*04c0*/  FADD R4, R4, R11 ;  /* 0x0000000b04047221 */ /* 0x008fc60000000000 */
[----:B------:R-:W3:Y:S01]  /*04d0*/  LDS R11, [R3+0x14] ;  /* 0x00001400030b7984 */ /* 0x000ee20000000800 */
[----:B----4-:R-:W-:-:S03]  /*04e0*/  FADD R4, R4, R13 ;  /* 0x0000000d04047221 */ /* 0x010fc60000000000 */
[----:B------:R-:W4:Y:S01]  /*04f0*/  LDS R13, [R3+0x18] ;  /* 0x00001800030d7984 */ /* 0x000f220000000800 */
[----:B-----5:R-:W-:-:S03]  /*0500*/  FADD R4, R4, R15 ;  /* 0x0000000f04047221 */ /* 0x020fc60000000000 */
[----:B------:R5:W4:Y:S01]  /*0510*/  LDS R15, [R3+0x1c] ;  /* 0x00001c00030f7984 */ /* 0x000b220000000800 */
[----:B------:R-:W-:-:S04]  /*0520*/  FADD R4, R4, R17 ;  /* 0x0000001104047221 */ /* 0x000fc80000000000 */
[----:B------:R-:W-:Y:S01]  /*0530*/  FADD R4, R4, R19 ;  /* 0x0000001304047221 */ /* 0x000fe20000000000 */
[----:B-----5:R-:W-:-:S03]  /*0540*/  IADD3 R3, PT, PT, R3, 0x40, RZ ;  /* 0x0000004003037810 */ /* 0x020fc60007ffe0ff */
[----:B------:R-:W-:-:S04]  /*0550*/  FADD R4, R4, R21 ;  /* 0x0000001504047221 */ /* 0x000fc80000000000 */
[----:B------:R-:W-:-:S04]  /*0560*/  FADD R4, R4, R23 ;  /* 0x0000001704047221 */ /* 0x000fc80000000000 */
[----:B-1----:R-:W-:-:S04]  /*0570*/  FADD R4, R4, R5 ;  /* 0x0000000504047221 */ /* 0x002fc80000000000 */
[----:B0-----:R-:W-:-:S04]  /*0580*/  FADD R4, R4, R7 ;  /* 0x0000000704047221 */ /* 0x001fc80000000000 */
[----:B--2---:R-:W-:-:S04]  /*0590*/  FADD R4, R4, R9 ;  /* 0x0000000904047221 */ /* 0x004fc80000000000 */
[----:B---3--:R-:W-:-:S04]  /*05a0*/  FADD R4, R4, R11 ;  /* 0x0000000b04047221 */ /* 0x008fc80000000000 */
[----:B----4-:R-:W-:-:S04]  /*05b0*/  FADD R4, R4, R13 ;  /* 0x0000000d04047221 */ /* 0x010fc80000000000 */
[----:B------:R-:W-:Y:S01]  /*05c0*/  FADD R5, R4, R15 ;  /* 0x0000000f04057221 */ /* 0x000fe20000000000 */
[----:B------:R-:W-:Y:S06]  /*05d0*/  BRA.U UP1, `(.L_x_7) ;  /* 0xfffffffd01707547 */ /* 0x000fec000b83ffff */
.L_x_6:
[----:B------:R-:W-:Y:S05]  /*05e0*/  BRA.U !UP0, `(.L_x_5) ;  /* 0x0000000108e87547 */ /* 0x000fea000b800000 */
[----:B------:R-:W-:Y:S02]  /*05f0*/  UISETP.GE.U32.AND UP0, UPT, UR6, 0x8, UPT ;  /* 0x000000080600788c */ /* 0x000fe4000bf06070 */
[----:B------:R-:W-:-:S04]  /*0600*/  ULOP3.LUT UR7, UR10, 0x7, URZ, 0xc0, !UPT ;  /* 0x000000070a077892 */ /* 0x000fc8000f8ec0ff */
[----:B------:R-:W-:-:S03]  /*0610*/  UISETP.NE.AND UP1, UPT, UR7, URZ, UPT ;  /* 0x000000ff0700728c */ /* 0x000fc6000bf25270 */
[----:B------:R-:W-:Y:S08]  /*0620*/  BRA.U !UP0, `(.L_x_8) ;  /* 0x0000000108587547 */ /* 0x000ff0000b800000 */
[----:B------:R-:W1:Y:S01]  /*0630*/  S2UR UR6, SR_CgaCtaId ;  /* 0x00000000000679c3 */ /* 0x000e620000008800 */
[----:B------:R-:W-:Y:S01]  /*0640*/  UMOV UR5, 0x400 ;  /* 0x0000040000057882 */ /* 0x000fe20000000000 */
[----:B------:R-:W-:Y:S01]  /*0650*/  VIADD R3, R0, UR4 ;  /* 0x0000000400037c36 */ /* 0x000fe20008000000 */
[----:B------:R-:W-:Y:S02]  /*0660*/  UIADD3 UR4, UPT, UPT, UR4, 0x8, URZ ;  /* 0x0000000804047890 */ /* 0x000fe4000fffe0ff */
[----:B-1----:R-:W-:-:S06]  /*0670*/  ULEA UR5, UR6, UR5, 0x18 ;  /* 0x0000000506057291 */ /* 0x002fcc000f8ec0ff */
[----:B------:R-:W-:-:S05]  /*0680*/  LEA R3, R3, UR5, 0x2 ;  /* 0x0000000503037c11 */ /* 0x000fca000f8e10ff */
[----:B------:R-:W1:Y:S04]  /*0690*/  LDS R4, [R3] ;  /* 0x0000000003047984 */ /* 0x000e680000000800 */
[----:B0-----:R-:W0:Y:S04]  /*06a0*/  LDS R7, [R3+0x4] ;  /* 0x0000040003077984 */ /* 0x001e280000000800 */
[----:B------:R-:W2:Y:S04]  /*06b0*/  LDS R9, [R3+0x8] ;  /* 0x0000080003097984 */ /* 0x000ea80000000800 */
[----:B------:R-:W3:Y:S04]  /*06c0*/  LDS R11, [R3+0xc] ;  /* 0x00000c00030b7984 */ /* 0x000ee80000000800 */
[----:B------:R-:W4:Y:S04]  /*06d0*/  LDS R13, [R3+0x10] ;  /* 0x00001000030d7984 */ /* 0x000f280000000800 */
[----:B------:R-:W5:Y:S04]  /*06e0*/  LDS R15, [R3+0x14] ;  /* 0x00001400030f7984 */ /* 0x000f680000000800 */
[----:B------:R-:W5:Y:S04]  /*06f0*/  LDS R17, [R3+0x18] ;  /* 0x0000180003117984 */ /* 0x000f680000000800 */
[----:B------:R-:W5:Y:S01]  /*0700*/  LDS R19, [R3+0x1c] ;  /* 0x00001c0003137984 */ /* 0x000f620000000800 */
[----:B-1----:R-:W-:-:S04]  /*0710*/  FADD R4, R5, R4 ;  /* 0x0000000405047221 */ /* 0x002fc80000000000 */
[----:B0-----:R-:W-:-:S04]  /*0720*/  FADD R4, R4, R7 ;  /* 0x0000000704047221 */ /* 0x001fc80000000000 */
[----:B--2---:R-:W-:-:S04]  /*0730*/  FADD R4, R4, R9 ;  /* 0x0000000904047221 */ /* 0x004fc80000000000 */
[----:B---3--:R-:W-:-:S04]  /*0740*/  FADD R4, R4, R11 ;  /* 0x0000000b04047221 */ /* 0x008fc80000000000 */
[----:B----4-:R-:W-:-:S04]  /*0750*/  FADD R4, R4, R13 ;  /* 0x0000000d04047221 */ /* 0x010fc80000000000 */
[----:B-----5:R-:W-:-:S04]  /*0760*/  FADD R4, R4, R15 ;  /* 0x0000000f04047221 */ /* 0x020fc80000000000 */
[----:B------:R-:W-:-:S04]  /*0770*/  FADD R4, R4, R17 ;  /* 0x0000001104047221 */ /* 0x000fc80000000000 */
[----:B------:R-:W-:-:S07]  /*0780*/  FADD R5, R4, R19 ;  /* 0x0000001304057221 */ /* 0x000fce0000000000 */
.L_x_8:
        /* <DEDUP_REMOVED lines=14> */
[----:B------:R-:W3:Y:S01]  /*0870*/  LDS R11, [R3+0xc] ;  /* 0x00000c00030b7984 */ /* 0x000ee20000000800 */
[----:B-1----:R-:W-:-:S04]  /*0880*/  FADD R4, R5, R4 ;  /* 0x0000000405047221 */ /* 0x002fc80000000000 */
[----:B0-----:R-:W-:-:S04]  /*0890*/  FADD R4, R4, R7 ;  /* 0x0000000704047221 */ /* 0x001fc80000000000 */
[----:B--2---:R-:W-:-:S04]  /*08a0*/  FADD R4, R4, R9 ;  /* 0x0000000904047221 */ /* 0x004fc80000000000 */
[----:B---3--:R-:W-:-:S07]  /*08b0*/  FADD R5, R4, R11 ;  /* 0x0000000b04057221 */ /* 0x008fce0000000000 */
.L_x_9:
[----:B------:R-:W-:Y:S05]  /*08c0*/  BRA.U !UP1, `(.L_x_5) ;  /* 0x0000000109307547 */ /* 0x000fea000b800000 */
[----:B------:R-:W1:Y:S01]  /*08d0*/  S2UR UR7, SR_CgaCtaId ;  /* 0x00000000000779c3 */ /* 0x000e620000008800 */
[----:B------:R-:W-:Y:S01]  /*08e0*/  UMOV UR6, 0x400 ;  /* 0x0000040000067882 */ /* 0x000fe20000000000 */
[----:B------:R-:W-:Y:S01]  /*08f0*/  IADD3 R0, PT, PT, R0, UR4, RZ ;  /* 0x0000000400007c10 */ /* 0x000fe2000fffe0ff */
[----:B------:R-:W-:Y:S02]  /*0900*/  UIADD3 UR5, UPT, UPT, -UR5, URZ, URZ ;  /* 0x000000ff05057290 */ /* 0x000fe4000fffe1ff */
[----:B-1----:R-:W-:-:S06]  /*0910*/  ULEA UR6, UR7, UR6, 0x18 ;  /* 0x0000000607067291 */ /* 0x002fcc000f8ec0ff */
[----:B------:R-:W-:-:S07]  /*0920*/  LEA R0, R0, UR6, 0x2 ;  /* 0x0000000600007c11 */ /* 0x000fce000f8e10ff */
.L_x_10:
[----:B------:R1:W2:Y:S01]  /*0930*/  LDS R4, [R0] ;  /* 0x0000000000047984 */ /* 0x0002a20000000800 */
[----:B------:R-:W-:-:S04]  /*0940*/  UIADD3 UR5, UPT, UPT, UR5, 0x1, URZ ;  /* 0x0000000105057890 */ /* 0x000fc8000fffe0ff */
[----:B------:R-:W-:Y:S01]  /*0950*/  UISETP.NE.AND UP0, UPT, UR5, URZ, UPT ;  /* 0x000000ff0500728c */ /* 0x000fe2000bf05270 */
[----:B-1----:R-:W-:Y:S02]  /*0960*/  VIADD R0, R0, 0x4 ;  /* 0x0000000400007836 */ /* 0x002fe40000000000 */
[----:B--2---:R-:W-:-:S06]  /*0970*/  FADD R5, R4, R5 ;  /* 0x0000000504057221 */ /* 0x004fcc0000000000 */
[----:B------:R-:W-:Y:S05]  /*0980*/  BRA.U UP0, `(.L_x_10) ;  /* 0xfffffffd00e87547 */ /* 0x000fea000b83ffff */
.L_x_5:
[----:B------:R-:W-:Y:S01]  /*0990*/  I2FP.F32.S32 R6, UR10 ;  /* 0x0000000a00067c45 */ /* 0x000fe20008201400 */
[----:B------:R-:W-:Y:S03]  /*09a0*/  BSSY.RECONVERGENT B0, `(.L_x_11) ;  /* 0x000000d000007945 */ /* 0x000fe60003800200 */
[----:B------:R-:W1:Y:S08]  /*09b0*/  MUFU.RCP R3, R6 ;  /* 0x0000000600037308 */ /* 0x000e700000001000 */
[----:B------:R-:W2:Y:S01]  /*09c0*/  FCHK P0, R5, R6 ;  /* 0x0000000605007302 */ /* 0x000ea20000000000 */
[----:B-1----:R-:W-:-:S04]  /*09d0*/  FFMA R0, -R6, R3, 1 ;  /* 0x3f80000006007423 */ /* 0x002fc80000000103 */
[----:B------:R-:W-:-:S04]  /*09e0*/  FFMA R0, R3, R0, R3 ;  /* 0x0000000003007223 */ /* 0x000fc80000000003 */
[----:B------:R-:W-:-:S04]  /*09f0*/  FFMA R3, R0, R5, RZ ;  /* 0x0000000500037223 */ /* 0x000fc800000000ff */
[----:B------:R-:W-:-:S04]  /*0a00*/  FFMA R4, -R6, R3, R5 ;  /* 0x0000000306047223 */ /* 0x000fc80000000105 */
[----:B0-----:R-:W-:Y:S01]  /*0a10*/  FFMA R7, R0, R4, R3 ;  /* 0x0000000400077223 */ /* 0x001fe20000000003 */
[----:B--2---:R-:W-:Y:S06]  /*0a20*/  @!P0 BRA `(.L_x_12) ;  /* 0x0000000000108947 */ /* 0x004fec0003800000 */
[----:B------:R-:W-:Y:S02]  /*0a30*/  MOV R3, R5 ;  /* 0x0000000500037202 */ /* 0x000fe40000000f00 */
[----:B------:R-:W-:-:S07]  /*0a40*/  MOV R4, 0xa60 ;  /* 0x00000a6000047802 */ /* 0x000fce0000000f00 */
[----:B------:R-:W-:Y:S05]  /*0a50*/  CALL.REL.NOINC `($__internal_0_$__cuda_sm3x_div_rn_noftz_f32_slowpath) ;  /* 0x0000000000787944 */ /* 0x000fea0003c00000 */
[----:B------:R-:W-:-:S07]  /*0a60*/  IMAD.MOV.U32 R7, RZ, RZ, R0 ;  /* 0x000000ffff077224 */ /* 0x000fce00078e0000 */
.L_x_12:
[----:B------:R-:W-:Y:S05]  /*0a70*/  BSYNC.RECONVERGENT B0 ;  /* 0x0000000000007941 */ /* 0x000fea0003800200 */
.L_x_11:
[----:B------:R-:W0:Y:S02]  /*0a80*/  LDC R11, c[0x0][0x3a0] ;  /* 0x0000e800ff0b7b82 */ /* 0x000e240000000800 */
[----:B0-----:R-:W-:-:S04]  /*0a90*/  IABS R3, R11 ;  /* 0x0000000b00037213 */ /* 0x001fc80000000000 */
[----:B------:R-:W0:Y:S08]  /*0aa0*/  I2F.RP R0, R3 ;  /* 0x0000000300007306 */ /* 0x000e300000209400 */
[----:B0-----:R-:W0:Y:S02]  /*0ab0*/  MUFU.RCP R0, R0 ;  /* 0x0000000000007308 */ /* 0x001e240000001000 */
[----:B0-----:R-:W-:-:S06]  /*0ac0*/  IADD3 R4, PT, PT, R0, 0xffffffe, RZ ;  /* 0x0ffffffe00047810 */ /* 0x001fcc0007ffe0ff */
[----:B------:R0:W1:Y:S02]  /*0ad0*/  F2I.FTZ.U32.TRUNC.NTZ R5, R4 ;  /* 0x0000000400057305 */ /* 0x000064000021f000 */
[----:B0-----:R-:W-:Y:S02]  /*0ae0*/  HFMA2 R4, -RZ, RZ, 0, 0 ;  /* 0x00000000ff047431 */ /* 0x001fe400000001ff */
[----:B-1----:R-:W-:-:S04]  /*0af0*/  IMAD.MOV R6, RZ, RZ, -R5 ;  /* 0x000000ffff067224 */ /* 0x002fc800078e0a05 */
[----:B------:R-:W-:Y:S01]  /*0b00*/  IMAD R9, R6, R3, RZ ;  /* 0x0000000306097224 */ /* 0x000fe200078e02ff */
[----:B------:R-:W-:-:S03]  /*0b10*/  IABS R6, R2 ;  /* 0x0000000200067213 */ /* 0x000fc60000000000 */
[----:B------:R-:W-:-:S06]  /*0b20*/  IMAD.HI.U32 R5, R5, R9, R4 ;  /* 0x0000000905057227 */ /* 0x000fcc00078e0004 */
[----:B------:R-:W-:-:S04]  /*0b30*/  IMAD.HI.U32 R5, R5, R6, RZ ;  /* 0x0000000605057227 */ /* 0x000fc800078e00ff */
[----:B------:R-:W-:-:S04]  /*0b40*/  IMAD.MOV R0, RZ, RZ, -R5 ;  /* 0x000000ffff007224 */ /* 0x000fc800078e0a05 */
[----:B------:R-:W-:-:S05]  /*0b50*/  IMAD R0, R3, R0, R6 ;  /* 0x0000000003007224 */ /* 0x000fca00078e0206 */
[----:B------:R-:W-:-:S13]  /*0b60*/  ISETP.GT.U32.AND P2, PT, R3, R0, PT ;  /* 0x000000000300720c */ /* 0x000fda0003f44070 */
[-C--:B------:R-:W-:Y:S01]  /*0b70*/  @!P2 IADD3 R0, PT, PT, R0, -R3.reuse, RZ ;  /* 0x800000030000a210 */ /* 0x080fe20007ffe0ff */
[----:B------:R-:W-:Y:S01]  /*0b80*/  @!P2 VIADD R5, R5, 0x1 ;  /* 0x000000010505a836 */ /* 0x000fe20000000000 */
[----:B------:R-:W-:Y:S02]  /*0b90*/  ISETP.NE.AND P2, PT, R11, RZ, PT ;  /* 0x000000ff0b00720c */ /* 0x000fe40003f45270 */
[----:B------:R-:W-:Y:S02]  /*0ba0*/  ISETP.GE.U32.AND P0, PT, R0, R3, PT ;  /* 0x000000030000720c */ /* 0x000fe40003f06070 */
[----:B------:R-:W-:Y:S02]  /*0bb0*/  LOP3.LUT R0, R2, R11, RZ, 0x3c, !PT ;  /* 0x0000000b02007212 */ /* 0x000fe400078e3cff */
[----:B------:R-:W0:Y:S02]  /*0bc0*/  LDC.64 R2, c[0x0][0x390] ;  /* 0x0000e400ff027b82 */ /* 0x000e240000000a00 */
[----:B------:R-:W-:-:S07]  /*0bd0*/  ISETP.GE.AND P1, PT, R0, RZ, PT ;  /* 0x000000ff0000720c */ /* 0x000fce0003f26270 */
[----:B------:R-:W-:-:S06]  /*0be0*/  @P0 IADD3 R5, PT, PT, R5, 0x1, RZ ;  /* 0x0000000105050810 */ /* 0x000fcc0007ffe0ff */
[----:B------:R-:W-:Y:S01]  /*0bf0*/  @!P1 IMAD.MOV R5, RZ, RZ, -R5 ;  /* 0x000000ffff059224 */ /* 0x000fe200078e0a05 */
[----:B------:R-:W-:-:S05]  /*0c00*/  @!P2 LOP3.LUT R5, RZ, R11, RZ, 0x33, !PT ;  /* 0x0000000bff05a212 */ /* 0x000fca00078e33ff */
[----:B0-----:R-:W-:-:S05]  /*0c10*/  IMAD.WIDE R2, R5, 0x4, R2 ;  /* 0x0000000405027825 */ /* 0x001fca00078e0202 */
[----:B------:R-:W-:Y:S01]  /*0c20*/  STG.E desc[UR8][R2.64], R7 ;  /* 0x0000000702007986 */ /* 0x000fe2000c101908 */
[----:B------:R-:W-:Y:S05]  /*0c30*/  EXIT ;  /* 0x000000000000794d */ /* 0x000fea0003800000 */
        .weak           $__internal_0_$__cuda_sm3x_div_rn_noftz_f32_slowpath
        .type           $__internal_0_$__cuda_sm3x_div_rn_noftz_f32_slowpath,@function
        .size           $__internal_0_$__cuda_sm3x_div_rn_noftz_f32_slowpath,(.L_x_25 - $__internal_0_$__cuda_sm3x_div_rn_noftz_f32_slowpath)
$__internal_0_$__cuda_sm3x_div_rn_noftz_f32_slowpath:
[----:B------:R-:W-:Y:S01]  /*0c40*/  SHF.R.U32.HI R5, RZ, 0x17, R6 ;  /* 0x00000017ff057819 */ /* 0x000fe20000011606 */
[----:B------:R-:W-:Y:S01]  /*0c50*/  BSSY.RECONVERGENT B1, `(.L_x_13) ;  /* 0x0000063000017945 */ /* 0x000fe20003800200 */
[----:B------:R-:W-:Y:S02]  /*0c60*/  SHF.R.U32.HI R0, RZ, 0x17, R3 ;  /* 0x00000017ff007819 */ /* 0x000fe40000011603 */
[----:B------:R-:W-:Y:S02]  /*0c70*/  LOP3.LUT R5, R5, 0xff, RZ, 0xc0, !PT ;  /* 0x000000ff05057812 */ /* 0x000fe400078ec0ff */
[----:B------:R-:W-:Y:S02]  /*0c80*/  LOP3.LUT R10, R0, 0xff, RZ, 0xc0, !PT ;  /* 0x000000ff000a7812 */ /* 0x000fe400078ec0ff */
[----:B------:R-:W-:-:S03]  /*0c90*/  IADD3 R8, PT, PT, R5, -0x1, RZ ;  /* 0xffffffff05087810 */ /* 0x000fc60007ffe0ff */
[----:B------:R-:W-:Y:S01]  /*0ca0*/  VIADD R9, R10, 0xffffffff ;  /* 0xffffffff0a097836 */ /* 0x000fe20000000000 */
[----:B------:R-:W-:-:S04]  /*0cb0*/  ISETP.GT.U32.AND P0, PT, R8, 0xfd, PT ;  /* 0x000000fd0800780c */ /* 0x000fc80003f04070 */
[----:B------:R-:W-:-:S13]  /*0cc0*/  ISETP.GT.U32.OR P0, PT, R9, 0xfd, P0 ;  /* 0x000000fd0900780c */ /* 0x000fda0000704470 */
[----:B------:R-:W-:Y:S01]  /*0cd0*/  @!P0 MOV R7, RZ ;  /* 0x000000ff00078202 */ /* 0x000fe20000000f00 */
[----:B------:R-:W-:Y:S06]  /*0ce0*/  @!P0 BRA `(.L_x_14) ;  /* 0x0000000000608947 */ /* 0x000fec0003800000 */
[----:B------:R-:W-:Y:S01]  /*0cf0*/  FSETP.GTU.FTZ.AND P0, PT, |R3|, +INF , PT ;  /* 0x7f8000000300780b */ /* 0x000fe20003f1c200 */
[----:B------:R-:W-:Y:S01]  /*0d00*/  IMAD.MOV.U32 R0, RZ, RZ, R6 ;  /* 0x000000ffff007224 */ /* 0x000fe200078e0006 */
[----:B------:R-:W-:-:S04]  /*0d10*/  FSETP.GTU.FTZ.AND P1, PT, |R6|, +INF , PT ;  /* 0x7f8000000600780b */ /* 0x000fc80003f3c200 */
[----:B------:R-:W-:-:S13]  /*0d20*/  PLOP3.LUT P0, PT, P0, P1, PT, 0xf8, 0x8f ;  /* 0x00000000008f781c */ /* 0x000fda0000703f70 */
[----:B------:R-:W-:Y:S05]  /*0d30*/  @P0 BRA `(.L_x_15) ;  /* 0x00000004004c0947 */ /* 0x000fea0003800000 */
[----:B------:R-:W-:-:S13]  /*0d40*/  LOP3.LUT P0, RZ, R6, 0x7fffffff, R3, 0xc8, !PT ;  /* 0x7fffffff06ff7812 */ /* 0x000fda000780c803 */
[----:B------:R-:W-:Y:S05]  /*0d50*/  @!P0 BRA `(.L_x_16) ;  /* 0x00000004003c8947 */ /* 0x000fea0003800000 */
[C---:B------:R-:W-:Y:S02]  /*0d60*/  FSETP.NEU.FTZ.AND P2, PT, |R3|.reuse, +INF , PT ;  /* 0x7f8000000300780b */ /* 0x040fe40003f5d200 */
[----:B------:R-:W-:Y:S02]  /*0d70*/  FSETP.NEU.FTZ.AND P1, PT, |R0|, +INF , PT ;  /* 0x7f8000000000780b */ /* 0x000fe40003f3d200 */
[----:B------:R-:W-:-:S11]  /*0d80*/  FSETP.NEU.FTZ.AND P0, PT, |R3|, +INF , PT ;  /* 0x7f8000000300780b */ /* 0x000fd60003f1d200 */
[----:B------:R-:W-:Y:S05]  /*0d90*/  @!P1 BRA !P2, `(.L_x_16) ;  /* 0x00000004002c9947 */ /* 0x000fea0005000000 */
[----:B------:R-:W-:-:S04]  /*0da0*/  LOP3.LUT P2, RZ, R3, 0x7fffffff, RZ, 0xc0, !PT ;  /* 0x7fffffff03ff7812 */ /* 0x000fc8000784c0ff */
[----:B------:R-:W-:-:S13]  /*0db0*/  PLOP3.LUT P1, PT, P1, P2, PT, 0x2f, 0xf2 ;  /* 0x0000000000f2781c */ /* 0x000fda0000f24577 */
[----:B------:R-:W-:Y:S05]  /*0dc0*/  @P1 BRA `(.L_x_17) ;  /* 0x0000000400181947 */ /* 0x000fea0003800000 */
[----:B------:R-:W-:-:S04]  /*0dd0*/  LOP3.LUT P1, RZ, R6, 0x7fffffff, RZ, 0xc0, !PT ;  /* 0x7fffffff06ff7812 */ /* 0x000fc8000782c0ff */
[----:B------:R-:W-:-:S13]  /*0de0*/  PLOP3.LUT P0, PT, P0, P1, PT, 0x2f, 0xf2 ;  /* 0x0000000000f2781c */ /* 0x000fda0000702577 */
[----:B------:R-:W-:Y:S05]  /*0df0*/  @P0 BRA `(.L_x_18) ;  /* 0x0000000400000947 */ /* 0x000fea0003800000 */
[----:B------:R-:W-:Y:S02]  /*0e00*/  ISETP.GE.AND P0, PT, R9, RZ, PT ;  /* 0x000000ff0900720c */ /* 0x000fe40003f06270 */
[----:B------:R-:W-:-:S11]  /*0e10*/  ISETP.GE.AND P1, PT, R8, RZ, PT ;  /* 0x000000ff0800720c */ /* 0x000fd60003f26270 */
[----:B------:R-:W-:Y:S01]  /*0e20*/  @P0 MOV R7, RZ ;  /* 0x000000ff00070202 */ /* 0x000fe20000000f00 */
[----:B------:R-:W-:Y:S02]  /*0e30*/  @!P0 IMAD.MOV.U32 R7, RZ, RZ, -0x40 ;  /* 0xffffffc0ff078424 */ /* 0x000fe400078e00ff */
[----:B------:R-:W-:Y:S01]  /*0e40*/  @!P0 FFMA R3, R3, 1.84467440737095516160e+19, RZ ;  /* 0x5f80000003038823 */ /* 0x000fe200000000ff */
[----:B------:R-:W-:Y:S02]  /*0e50*/  @!P1 FFMA R6, R0, 1.84467440737095516160e+19, RZ ;  /* 0x5f80000000069823 */ /* 0x000fe400000000ff */
[----:B------:R-:W-:-:S07]  /*0e60*/  @!P1 IADD3 R7, PT, PT, R7, 0x40, RZ ;  /* 0x0000004007079810 */ /* 0x000fce0007ffe0ff */
.L_x_14:
[----:B------:R-:W-:Y:S01]  /*0e70*/  LEA R9, R5, 0xc0800000, 0x17 ;  /* 0xc080000005097811 */ /* 0x000fe200078eb8ff */
[----:B------:R-:W-:Y:S04]  /*0e80*/  BSSY.RECONVERGENT B2, `(.L_x_19) ;  /* 0x0000036000027945 */ /* 0x000fe80003800200 */
[----:B------:R-:W-:Y:S01]  /*0e90*/  IMAD.IADD R9, R6, 0x1, -R9 ;  /* 0x0000000106097824 */ /* 0x000fe200078e0a09 */
[----:B------:R-:W-:-:S03]  /*0ea0*/  IADD3 R6, PT, PT, R10, -0x7f, RZ ;  /* 0xffffff810a067810 */ /* 0x000fc60007ffe0ff */
[----:B------:R-:W0:Y:S01]  /*0eb0*/  MUFU.RCP R8, R9 ;  /* 0x0000000900087308 */ /* 0x000e220000001000 */
[----:B------:R-:W-:Y:S01]  /*0ec0*/  FADD.FTZ R11, -R9, -RZ ;  /* 0x800000ff090b7221 */ /* 0x000fe20000010100 */
[C---:B------:R-:W-:Y:S01]  /*0ed0*/  IMAD R0, R6.reuse, -0x800000, R3 ;  /* 0xff80000006007824 */ /* 0x040fe200078e0203 */
[----:B------:R-:W-:-:S05]  /*0ee0*/  IADD3 R6, PT, PT, R6, 0x7f, -R5 ;  /* 0x0000007f06067810 */ /* 0x000fca0007ffe805 */
[----:B------:R-:W-:Y:S02]  /*0ef0*/  IMAD.IADD R6, R6, 0x1, R7 ;  /* 0x0000000106067824 */ /* 0x000fe400078e0207 */
[----:B0-----:R-:W-:-:S04]  /*0f00*/  FFMA R13, R8, R11, 1 ;  /* 0x3f800000080d7423 */ /* 0x001fc8000000000b */
[----:B------:R-:W-:-:S04]  /*0f10*/  FFMA R10, R8, R13, R8 ;  /* 0x0000000d080a7223 */ /* 0x000fc80000000008 */
[----:B------:R-:W-:-:S04]  /*0f20*/  FFMA R3, R0, R10, RZ ;  /* 0x0000000a00037223 */ /* 0x000fc800000000ff */
[----:B------:R-:W-:-:S04]  /*0f30*/  FFMA R8, R11, R3, R0 ;  /* 0x000000030b087223 */ /* 0x000fc80000000000 */
[----:B------:R-:W-:-:S04]  /*0f40*/  FFMA R13, R10, R8, R3 ;  /* 0x000000080a0d7223 */ /* 0x000fc80000000003 */
[----:B------:R-:W-:-:S04]  /*0f50*/  FFMA R8, R11, R13, R0 ;  /* 0x0000000d0b087223 */ /* 0x000fc80000000000 */
[----:B------:R-:W-:-:S05]  /*0f60*/  FFMA R0, R10, R8, R13 ;  /* 0x000000080a007223 */ /* 0x000fca000000000d */
[----:B------:R-:W-:-:S04]  /*0f70*/  SHF.R.U32.HI R3, RZ, 0x17, R0 ;  /* 0x00000017ff037819 */ /* 0x000fc80000011600 */
[----:B------:R-:W-:-:S04]  /*0f80*/  LOP3.LUT R3, R3, 0xff, RZ, 0xc0, !PT ;  /* 0x000000ff03037812 */ /* 0x000fc800078ec0ff */
[----:B------:R-:W-:-:S05]  /*0f90*/  IADD3 R7, PT, PT, R3, R6, RZ ;  /* 0x0000000603077210 */ /* 0x000fca0007ffe0ff */
[----:B------:R-:W-:-:S05]  /*0fa0*/  VIADD R3, R7, 0xffffffff ;  /* 0xffffffff07037836 */ /* 0x000fca0000000000 */
[----:B------:R-:W-:-:S13]  /*0fb0*/  ISETP.GE.U32.AND P0, PT, R3, 0xfe, PT ;  /* 0x000000fe0300780c */ /* 0x000fda0003f06070 */
[----:B------:R-:W-:Y:S05]  /*0fc0*/  @!P0 BRA `(.L_x_20) ;  /* 0x0000000000808947 */ /* 0x000fea0003800000 */
[----:B------:R-:W-:-:S13]  /*0fd0*/  ISETP.GT.AND P0, PT, R7, 0xfe, PT ;  /* 0x000000fe0700780c */ /* 0x000fda0003f04270 */
[----:B------:R-:W-:Y:S05]  /*0fe0*/  @P0 BRA `(.L_x_21) ;  /* 0x00000000006c0947 */ /* 0x000fea0003800000 */
[----:B------:R-:W-:-:S13]  /*0ff0*/  ISETP.GE.AND P0, PT, R7, 0x1, PT ;  /* 0x000000010700780c */ /* 0x000fda0003f06270 */
[----:B------:R-:W-:Y:S05]  /*1000*/  @P0 BRA `(.L_x_22) ;  /* 0x0000000000740947 */ /* 0x000fea0003800000 */
[----:B------:R-:W-:Y:S02]  /*1010*/  ISETP.GE.AND P0, PT, R7, -0x18, PT ;  /* 0xffffffe80700780c */ /* 0x000fe40003f06270 */
[----:B------:R-:W-:-:S11]  /*1020*/  LOP3.LUT R0, R0, 0x80000000, RZ, 0xc0, !PT ;  /* 0x8000000000007812 */ /* 0x000fd600078ec0ff */
[----:B------:R-:W-:Y:S05]  /*1030*/  @!P0 BRA `(.L_x_22) ;  /* 0x0000000000688947 */ /* 0x000fea0003800000 */
[CCC-:B------:R-:W-:Y:S01]  /*1040*/  FFMA.RZ R3, R10.reuse, R8.reuse, R13.reuse ;  /* 0x000000080a037223 */ /* 0x1c0fe2000000c00d */
[CCC-:B------:R-:W-:Y:S01]  /*1050*/  FFMA.RM R6, R10.reuse, R8.reuse, R13.reuse ;  /* 0x000000080a067223 */ /* 0x1c0fe2000000400d */
[C---:B------:R-:W-:Y:S02]  /*1060*/  ISETP.NE.AND P2, PT, R7.reuse, RZ, PT ;  /* 0x000000ff0700720c */ /* 0x040fe40003f45270 */
[----:B------:R-:W-:Y:S02]  /*1070*/  ISETP.NE.AND P1, PT, R7, RZ, PT ;  /* 0x000000ff0700720c */ /* 0x000fe40003f25270 */
[----:B------:R-:W-:Y:S01]  /*1080*/  LOP3.LUT R5, R3, 0x7fffff, RZ, 0xc0, !PT ;  /* 0x007fffff03057812 */ /* 0x000fe200078ec0ff */
[----:B------:R-:W-:Y:S01]  /*1090*/  FFMA.RP R3, R10, R8, R13 ;  /* 0x000000080a037223 */ /* 0x000fe2000000800d */
[----:B------:R-:W-:Y:S01]  /*10a0*/  IADD3 R8, PT, PT, R7, 0x20, RZ ;  /* 0x0000002007087810 */ /* 0x000fe20007ffe0ff */
[----:B------:R-:W-:Y:S01]  /*10b0*/  IMAD.MOV R7, RZ, RZ, -R7 ;  /* 0x000000ffff077224 */ /* 0x000fe200078e0a07 */
[----:B------:R-:W-:-:S02]  /*10c0*/  LOP3.LUT R5, R5, 0x800000, RZ, 0xfc, !PT ;  /* 0x0080000005057812 */ /* 0x000fc400078efcff */
[----:B------:R-:W-:Y:S02]  /*10d0*/  FSETP.NEU.FTZ.AND P0, PT, R3, R6, PT ;  /* 0x000000060300720b */ /* 0x000fe40003f1d000 */
[----:B------:R-:W-:Y:S02]  /*10e0*/  SHF.L.U32 R8, R5, R8, RZ ;  /* 0x0000000805087219 */ /* 0x000fe400000006ff */
[----:B------:R-:W-:Y:S02]  /*10f0*/  SEL R6, R7, RZ, P2 ;  /* 0x000000ff07067207 */ /* 0x000fe40001000000 */
[----:B------:R-:W-:Y:S02]  /*1100*/  ISETP.NE.AND P1, PT, R8, RZ, P1 ;  /* 0x000000ff0800720c */ /* 0x000fe40000f25270 */
[----:B------:R-:W-:Y:S02]  /*1110*/  SHF.R.U32.HI R6, RZ, R6, R5 ;  /* 0x00000006ff067219 */ /* 0x000fe40000011605 */
[----:B------:R-:W-:-:S02]  /*1120*/  PLOP3.LUT P0, PT, P0, P1, PT, 0xf8, 0x8f ;  /* 0x00000000008f781c */ /* 0x000fc40000703f70 */
[----:B------:R-:W-:Y:S02]  /*1130*/  SHF.R.U32.HI R8, RZ, 0x1, R6 ;  /* 0x00000001ff087819 */ /* 0x000fe40000011606 */
[----:B------:R-:W-:-:S04]  /*1140*/  SEL R3, RZ, 0x1, !P0 ;  /* 0x00000001ff037807 */ /* 0x000fc80004000000 */
[----:B------:R-:W-:-:S04]  /*1150*/  LOP3.LUT R3, R3, 0x1, R8, 0xf8, !PT ;  /* 0x0000000103037812 */ /* 0x000fc800078ef808 */
[----:B------:R-:W-:-:S04]  /*1160*/  LOP3.LUT R3, R3, R6, RZ, 0xc0, !PT ;  /* 0x0000000603037212 */ /* 0x000fc800078ec0ff */
[----:B------:R-:W-:-:S04]  /*1170*/  IADD3 R3, PT, PT, R8, R3, RZ ;  /* 0x0000000308037210 */ /* 0x000fc80007ffe0ff */
[----:B------:R-:W-:Y:S01]  /*1180*/  LOP3.LUT R0, R3, R0, RZ, 0xfc, !PT ;  /* 0x0000000003007212 */ /* 0x000fe200078efcff */
[----:B------:R-:W-:Y:S06]  /*1190*/  BRA `(.L_x_22) ;  /* 0x0000000000107947 */ /* 0x000fec0003800000 */
.L_x_21:
[----:B------:R-:W-:-:S04]  /*11a0*/  LOP3.LUT R0, R0, 0x80000000, RZ, 0xc0, !PT ;  /* 0x8000000000007812 */ /* 0x000fc800078ec0ff */
[----:B------:R-:W-:Y:S01]  /*11b0*/  LOP3.LUT R0, R0, 0x7f800000, RZ, 0xfc, !PT ;  /* 0x7f80000000007812 */ /* 0x000fe200078efcff */
[----:B------:R-:W-:Y:S06]  /*11c0*/  BRA `(.L_x_22) ;  /* 0x0000000000047947 */ /* 0x000fec0003800000 */
.L_x_20:
[----:B------:R-:W-:-:S07]  /*11d0*/  IMAD R0, R6, 0x800000, R0 ;  /* 0x0080000006007824 */ /* 0x000fce00078e0200 */
.L_x_22:
[----:B------:R-:W-:Y:S05]  /*11e0*/  BSYNC.RECONVERGENT B2 ;  /* 0x0000000000027941 */ /* 0x000fea0003800200 */
.L_x_19:
[----:B------:R-:W-:Y:S05]  /*11f0*/  BRA `(.L_x_23) ;  /* 0x0000000000207947 */ /* 0x000fea0003800000 */
.L_x_18:
[----:B------:R-:W-:-:S04]  /*1200*/  LOP3.LUT R0, R6, 0x80000000, R3, 0x48, !PT ;  /* 0x8000000006007812 */ /* 0x000fc800078e4803 */
[----:B------:R-:W-:Y:S01]  /*1210*/  LOP3.LUT R0, R0, 0x7f800000, RZ, 0xfc, !PT ;  /* 0x7f80000000007812 */ /* 0x000fe200078efcff */
[----:B------:R-:W-:Y:S06]  /*1220*/  BRA `(.L_x_23) ;  /* 0x0000000000147947 */ /* 0x000fec0003800000 */
.L_x_17:
[----:B------:R-:W-:Y:S01]  /*1230*/  LOP3.LUT R0, R6, 0x80000000, R3, 0x48, !PT ;  /* 0x8000000006007812 */ /* 0x000fe200078e4803 */
[----:B------:R-:W-:Y:S06]  /*1240*/  BRA `(.L_x_23) ;  /* 0x00000000000c7947 */ /* 0x000fec0003800000 */
.L_x_16:
[----:B------:R-:W0:Y:S01]  /*1250*/  MUFU.RSQ R0, -QNAN ;  /* 0xffc0000000007908 */ /* 0x000e220000001400 */
[----:B------:R-:W-:Y:S05]  /*1260*/  BRA `(.L_x_23) ;  /* 0x0000000000047947 */ /* 0x000fea0003800000 */
.L_x_15:
[----:B------:R-:W-:-:S07]  /*1270*/  FADD.FTZ R0, R3, R0 ;  /* 0x0000000003007221 */ /* 0x000fce0000010000 */
.L_x_23:
[----:B------:R-:W-:Y:S05]  /*1280*/  BSYNC.RECONVERGENT B1 ;  /* 0x0000000000017941 */ /* 0x000fea0003800200 */
.L_x_13:
[----:B------:R-:W-:-:S04]  /*1290*/  HFMA2 R5, -RZ, RZ, 0, 0 ;  /* 0x00000000ff057431 */ /* 0x000fc800000001ff */
[----:B0-----:R-:W-:Y:S05]  /*12a0*/  RET.REL.NODEC R4 `(_Z18avg_pool_1d_kernelPKfiPfiii) ;  /* 0xffffffec04547950 */ /* 0x001fea0003c3ffff */
.L_x_24:
[----:B------:R-:W-:-:S00]  /*12b0*/  BRA `(.L_x_24) ;  /* 0xfffffffc00fc7947 */ /* 0x000fc0000383ffff */
[----:B------:R-:W-:-:S00]  /*12c0*/  NOP ;  /* 0x0000000000007918 */ /* 0x000fc00000000000 */
        /* <DEDUP_REMOVED lines=11> */
.L_x_25:


//--------------------- .nv.shared._Z18avg_pool_1d_kernelPKfiPfiii --------------------------
	.section	.nv.shared._Z18avg_pool_1d_kernelPKfiPfiii,"aw",@nobits
	.sectionflags	@""
	.align	16
	.zero		1024


//--------------------- .nv.shared.reserved.0     --------------------------
	.section	.nv.shared.reserved.0,"aw",@nobits
	.weak		__nv_reservedSMEM_offset_0_alias
	.size		__nv_reservedSMEM_offset_0_alias, 0, 64
	.other		__nv_reservedSMEM_offset_0_alias,@"STO_CUDA_RESERVED_SHARED STV_DEFAULT"
__nv_reservedSMEM_offset_0_alias:
	.zero		0
	.zero		64


//--------------------- .nv.constant0._Z18avg_pool_1d_kernelPKfiPfiii --------------------------
	.section	.nv.constant0._Z18avg_pool_1d_kernelPKfiPfiii,"a",@progbits
	.sectionflags	@""
	.align	4
.nv.constant0._Z18avg_pool_1d_kernelPKfiPfiii:
	.zero		932


//--------------------- SYMBOLS --------------------------

	.type		.nv.reservedSmem.offset0,@object
	.size		.nv.reservedSmem.offset0,0x4
	.type		.nv.reservedSmem.cap,@object
	.size		.nv.reservedSmem.cap,0x4
